//
// Generated by NVIDIA NVVM Compiler
//
// Compiler Build ID: CL-36424714
// Cuda compilation tools, release 13.0, V13.0.88
// Based on NVVM 20.0.0
//

.version 9.0
.target sm_100
.address_size 64

	// .globl	_Z13search_kernelPciS_i

.visible .entry _Z13search_kernelPciS_i(
	.param .u64 .ptr .align 1 _Z13search_kernelPciS_i_param_0,
	.param .u32 _Z13search_kernelPciS_i_param_1,
	.param .u64 .ptr .align 1 _Z13search_kernelPciS_i_param_2,
	.param .u32 _Z13search_kernelPciS_i_param_3
)
{
	.reg .pred 	%p<12>;
	.reg .b16 	%rs<11>;
	.reg .b32 	%r<32>;
	.reg .b64 	%rd<24>;

	ld.param.u64 	%rd14, [_Z13search_kernelPciS_i_param_0];
	ld.param.u64 	%rd13, [_Z13search_kernelPciS_i_param_2];
	ld.param.u32 	%r14, [_Z13search_kernelPciS_i_param_3];
	cvta.to.global.u64 	%rd15, %rd14;
	mov.u32 	%r15, %tid.x;
	mov.u32 	%r16, %ntid.x;
	mov.u32 	%r17, %ctaid.x;
	mad.lo.s32 	%r18, %r16, %r17, %r15;
	mul.wide.s32 	%rd16, %r18, 128;
	add.s64 	%rd1, %rd15, %rd16;
	add.s64 	%rd2, %rd14, %rd16;
	add.s64 	%rd22, %rd1, 124;
	add.s64 	%rd23, %rd2, 124;
	ld.global.u8 	%rs4, [%rd1+124];
	setp.ne.s16 	%p1, %rs4, 0;
	@%p1 bra 	$L__BB0_2;
$L__BB0_1:
	add.s64 	%rd7, %rd22, -1;
	add.s64 	%rd23, %rd23, -1;
	ld.global.u8 	%rs5, [%rd22+-1];
	setp.eq.s16 	%p2, %rs5, 0;
	mov.u64 	%rd22, %rd7;
	@%p2 bra 	$L__BB0_1;
$L__BB0_2:
	cvt.u32.u64 	%r20, %rd2;
	cvt.u32.u64 	%r21, %rd23;
	sub.s32 	%r1, %r21, %r20;
	add.s32 	%r2, %r1, -4;
	setp.lt.s32 	%p3, %r14, 129;
	mov.b32 	%r30, 0;
	@%p3 bra 	$L__BB0_11;
	add.s64 	%rd10, %rd1, 4;
	ld.global.u8 	%rs1, [%rd1+4];
	add.s32 	%r3, %r1, -3;
	add.s32 	%r4, %r14, -129;
	cvta.to.global.u64 	%rd11, %rd13;
	mov.b32 	%r26, 0;
	mov.u32 	%r30, %r26;
$L__BB0_4:
	cvt.u64.u32 	%rd17, %r26;
	add.s64 	%rd12, %rd11, %rd17;
	ld.global.u8 	%rs6, [%rd12];
	setp.ne.s16 	%p4, %rs1, %rs6;
	@%p4 bra 	$L__BB0_10;
	setp.lt.s32 	%p5, %r2, 0;
	mov.b32 	%r29, 0;
	@%p5 bra 	$L__BB0_9;
	mov.b32 	%r29, 0;
	mov.u16 	%rs10, %rs1;
$L__BB0_7:
	setp.eq.s16 	%p6, %rs10, 0;
	@%p6 bra 	$L__BB0_9;
	add.s32 	%r8, %r29, 1;
	cvt.u64.u32 	%rd18, %r29;
	add.s64 	%rd19, %rd10, %rd18;
	ld.global.u8 	%rs10, [%rd19+1];
	add.s64 	%rd20, %rd12, %rd18;
	ld.global.u8 	%rs9, [%rd20+1];
	setp.eq.s16 	%p7, %rs10, %rs9;
	setp.lt.s32 	%p8, %r29, %r2;
	and.pred  	%p9, %p7, %p8;
	mov.u32 	%r29, %r8;
	@%p9 bra 	$L__BB0_7;
$L__BB0_9:
	setp.eq.s32 	%p10, %r29, %r3;
	selp.u32 	%r25, 1, 0, %p10;
	add.s32 	%r30, %r30, %r25;
$L__BB0_10:
	add.s32 	%r12, %r26, 1;
	setp.ne.s32 	%p11, %r26, %r4;
	mov.u32 	%r26, %r12;
	@%p11 bra 	$L__BB0_4;
$L__BB0_11:
	st.global.u32 	[%rd1], %r30;
	ret;

}


// ===== COMPILED SASS (sm_100) =====

	.target	sm_100

	.elftype	@"ET_EXEC"


//--------------------- .note.nv.tkinfo           --------------------------
	.section	.note.nv.tkinfo,"",@"SHT_NOTE"
	.sectionflags	@"SHF_NOTE_NV_TKINFO"
	.tkinfo
        /*0018*/ 	.word	0x00000002
        /*0030*/ 	.string	""
        /*0030*/ 	.string	"ptxas"
        /*0030*/ 	.string	"Cuda compilation tools, release 13.0, V13.0.88"
        /*0030*/ 	.string	"Build cuda_13.0.r13.0/compiler.36424714_0"
        /*0030*/ 	.string	"-arch sm_100 -m 64 "



//--------------------- .note.nv.cuinfo           --------------------------
	.section	.note.nv.cuinfo,"",@"SHT_NOTE"
	.sectionflags	@"SHF_NOTE_NV_CUINFO"
        /*0018*/ 	.short	0x0002
        /*001a*/ 	.short	0x0064
        /*001c*/ 	.short	0x0082
	.zero		2


//--------------------- .nv.info                  --------------------------
	.section	.nv.info,"",@"SHT_CUDA_INFO"
	.align	4


	//----- nvinfo : EIATTR_REGCOUNT
	.align		4
        /*0000*/ 	.byte	0x04, 0x2f
        /*0002*/ 	.short	(.L_1 - .L_0)
	.align		4
.L_0:
        /*0004*/ 	.word	index@(_Z13search_kernelPciS_i)
        /*0008*/ 	.word	0x0000000e


	//----- nvinfo : EIATTR_FRAME_SIZE
	.align		4
.L_1:
        /*000c*/ 	.byte	0x04, 0x11
        /*000e*/ 	.short	(.L_3 - .L_2)
	.align		4
.L_2:
        /*0010*/ 	.word	index@(_Z13search_kernelPciS_i)
        /*0014*/ 	.word	0x00000000


	//----- nvinfo : EIATTR_MIN_STACK_SIZE
	.align		4
.L_3:
        /*0018*/ 	.byte	0x04, 0x12
        /*001a*/ 	.short	(.L_5 - .L_4)
	.align		4
.L_4:
        /*001c*/ 	.word	index@(_Z13search_kernelPciS_i)
        /*0020*/ 	.word	0x00000000
.L_5:


//--------------------- .nv.compat                --------------------------
	.section	.nv.compat,"",@"SHT_CUDA_COMPAT_INFO"
	.align	4
        /*0000*/ 	.byte	0x02, 0x09, 0x00, 0x00, 0x02, 0x02, 0x01, 0x00, 0x02, 0x05, 0x05, 0x00, 0x03, 0x07, 0x01, 0x01
        /*0010*/ 	.byte	0x02, 0x03, 0x00, 0x00, 0x02, 0x06, 0x01, 0x00, 0x04, 0x0b, 0x08, 0x00, 0x09, 0x00, 0x00, 0x00
        /*0020*/ 	.byte	0x00, 0x00, 0x00, 0x00


//--------------------- .nv.info._Z13search_kernelPciS_i --------------------------
	.section	.nv.info._Z13search_kernelPciS_i,"",@"SHT_CUDA_INFO"
	.sectionflags	@""
	.align	4


	//----- nvinfo : EIATTR_CUDA_API_VERSION
	.align		4
        /*0000*/ 	.byte	0x04, 0x37
        /*0002*/ 	.short	(.L_7 - .L_6)
.L_6:
        /*0004*/ 	.word	0x00000082


	//----- nvinfo : EIATTR_KPARAM_INFO
	.align		4
.L_7:
        /*0008*/ 	.byte	0x04, 0x17
        /*000a*/ 	.short	(.L_9 - .L_8)
.L_8:
        /*000c*/ 	.word	0x00000000
        /*0010*/ 	.short	0x0003
        /*0012*/ 	.short	0x0018
        /*0014*/ 	.byte	0x00, 0xf0, 0x11, 0x00


	//----- nvinfo : EIATTR_KPARAM_INFO
	.align		4
.L_9:
        /*0018*/ 	.byte	0x04, 0x17
        /*001a*/ 	.short	(.L_11 - .L_10)
.L_10:
        /*001c*/ 	.word	0x00000000
        /*0020*/ 	.short	0x0002
        /*0022*/ 	.short	0x0010
        /*0024*/ 	.byte	0x00, 0xf5, 0x21, 0x00


	//----- nvinfo : EIATTR_KPARAM_INFO
	.align		4
.L_11:
        /*0028*/ 	.byte	0x04, 0x17
        /*002a*/ 	.short	(.L_13 - .L_12)
.L_12:
        /*002c*/ 	.word	0x00000000
        /*0030*/ 	.short	0x0001
        /*0032*/ 	.short	0x0008
        /*0034*/ 	.byte	0x00, 0xf0, 0x11, 0x00


	//----- nvinfo : EIATTR_KPARAM_INFO
	.align		4
.L_13:
        /*0038*/ 	.byte	0x04, 0x17
        /*003a*/ 	.short	(.L_15 - .L_14)
.L_14:
        /*003c*/ 	.word	0x00000000
        /*0040*/ 	.short	0x0000
        /*0042*/ 	.short	0x0000
        /*0044*/ 	.byte	0x00, 0xf5, 0x21, 0x00


	//----- nvinfo : EIATTR_SPARSE_MMA_MASK
	.align		4
.L_15:
        /*0048*/ 	.byte	0x03, 0x50
        /*004a*/ 	.short	0x0000


	//----- nvinfo : EIATTR_MAXREG_COUNT
	.align		4
        /*004c*/ 	.byte	0x03, 0x1b
        /*004e*/ 	.short	0x00ff


	//----- nvinfo : EIATTR_MERCURY_ISA_VERSION
	.align		4
        /*0050*/ 	.byte	0x03, 0x5f
        /*0052*/ 	.short	0x0101


	//----- nvinfo : EIATTR_VRC_CTA_INIT_COUNT
	.align		4
        /*0054*/ 	.byte	0x02, 0x4a
	.zero		1
	.zero		1


	//----- nvinfo : EIATTR_EXIT_INSTR_OFFSETS
	.align		4
        /*0058*/ 	.byte	0x04, 0x1c
        /*005a*/ 	.short	(.L_17 - .L_16)


	//   ....[0]....
.L_16:
        /*005c*/ 	.word	0x000004a0


	//----- nvinfo : EIATTR_CRS_STACK_SIZE
	.align		4
.L_17:
        /*0060*/ 	.byte	0x04, 0x1e
        /*0062*/ 	.short	(.L_19 - .L_18)
.L_18:
        /*0064*/ 	.word	0x00000000


	//----- nvinfo : EIATTR_CBANK_PARAM_SIZE
	.align		4
.L_19:
        /*0068*/ 	.byte	0x03, 0x19
        /*006a*/ 	.short	0x001c


	//----- nvinfo : EIATTR_PARAM_CBANK
	.align		4
        /*006c*/ 	.byte	0x04, 0x0a
        /*006e*/ 	.short	(.L_21 - .L_20)
	.align		4
.L_20:
        /*0070*/ 	.word	index@(.nv.constant0._Z13search_kernelPciS_i)
        /*0074*/ 	.short	0x0380
        /*0076*/ 	.short	0x001c


	//----- nvinfo : EIATTR_SW_WAR
	.align		4
.L_21:
        /*0078*/ 	.byte	0x04, 0x36
        /*007a*/ 	.short	(.L_23 - .L_22)
.L_22:
        /*007c*/ 	.word	0x00000008
.L_23:


//--------------------- .nv.callgraph             --------------------------
	.section	.nv.callgraph,"",@"SHT_CUDA_CALLGRAPH"
	.align	4
	.sectionentsize	8
	.align		4
        /*0000*/ 	.word	0x00000000
	.align		4
        /*0004*/ 	.word	0xffffffff
	.align		4
        /*0008*/ 	.word	0x00000000
	.align		4
        /*000c*/ 	.word	0xfffffffe
	.align		4
        /*0010*/ 	.word	0x00000000
	.align		4
        /*0014*/ 	.word	0xfffffffd
	.align		4
        /*0018*/ 	.word	0x00000000
	.align		4
        /*001c*/ 	.word	0xfffffffc


//--------------------- .text._Z13search_kernelPciS_i --------------------------
	.section	.text._Z13search_kernelPciS_i,"ax",@progbits
	.align	128
        .global         _Z13search_kernelPciS_i
        .type           _Z13search_kernelPciS_i,@function
        .size           _Z13search_kernelPciS_i,(.L_x_11 - _Z13search_kernelPciS_i)
        .other          _Z13search_kernelPciS_i,@"STO_CUDA_ENTRY STV_DEFAULT"
_Z13search_kernelPciS_i:
.text._Z13search_kernelPciS_i:
[----:B------:R-:W-:Y:S01]  /*0000*/  LDC R1, c[0x0][0x37c] ;  /* 0x0000df00ff017b82 */ /* 0x000fe20000000800 */
[----:B------:R-:W0:Y:S07]  /*0010*/  S2R R5, SR_TID.X ;  /* 0x0000000000057919 */ /* 0x000e2e0000002100 */
[----:B------:R-:W1:Y:S01]  /*0020*/  LDC.64 R2, c[0x0][0x380] ;  /* 0x0000e000ff027b82 */ /* 0x000e620000000a00 */
[----:B------:R-:W0:Y:S01]  /*0030*/  LDCU UR4, c[0x0][0x360] ;  /* 0x00006c00ff0477ac */ /* 0x000e220008000800 */
[----:B------:R-:W0:Y:S01]  /*0040*/  S2R R0, SR_CTAID.X ;  /* 0x0000000000007919 */ /* 0x000e220000002500 */
[----:B------:R-:W2:Y:S01]  /*0050*/  LDCU.64 UR10, c[0x0][0x358] ;  /* 0x00006b00ff0a77ac */ /* 0x000ea20008000a00 */
[----:B0-----:R-:W-:-:S04]  /*0060*/  IMAD R5, R0, UR4, R5 ;  /* 0x0000000400057c24 */ /* 0x001fc8000f8e0205 */
[----:B-1----:R-:W-:-:S05]  /*0070*/  IMAD.WIDE R2, R5, 0x80, R2 ;  /* 0x0000008005027825 */ /* 0x002fca00078e0202 */
[----:B--2---:R-:W2:Y:S01]  /*0080*/  LDG.E.U8 R0, desc[UR10][R2.64+0x7c] ;  /* 0x00007c0a02007981 */ /* 0x004ea2000c1e1100 */
[----:B------:R-:W-:Y:S01]  /*0090*/  BSSY.RECONVERGENT B0, `(.L_x_0) ;  /* 0x000000e000007945 */ /* 0x000fe20003800200 */
[----:B--2---:R-:W-:Y:S02]  /*00a0*/  ISETP.NE.AND P0, PT, R0, RZ, PT ;  /* 0x000000ff0000720c */ /* 0x004fe40003f05270 */
[----:B------:R-:W-:-:S05]  /*00b0*/  IADD3 R0, P1, PT, R2, 0x7c, RZ ;  /* 0x0000007c02007810 */ /* 0x000fca0007f3e0ff */
[----:B------:R-:W-:Y:S02]  /*00c0*/  IMAD.X R6, RZ, RZ, R3, P1 ;  /* 0x000000ffff067224 */ /* 0x000fe400008e0603 */
[----:B------:R-:W-:-:S04]  /*00d0*/  IMAD.MOV.U32 R7, RZ, RZ, R0 ;  /* 0x000000ffff077224 */ /* 0x000fc800078e0000 */
[----:B------:R-:W-:Y:S05]  /*00e0*/  @P0 BRA `(.L_x_1) ;  /* 0x0000000000200947 */ /* 0x000fea0003800000 */
.L_x_2:
[----:B------:R-:W-:Y:S02]  /*00f0*/  IMAD.MOV.U32 R4, RZ, RZ, R0 ;  /* 0x000000ffff047224 */ /* 0x000fe400078e0000 */
[----:B------:R-:W-:-:S05]  /*0100*/  IMAD.MOV.U32 R5, RZ, RZ, R6 ;  /* 0x000000ffff057224 */ /* 0x000fca00078e0006 */
[----:B------:R-:W2:Y:S01]  /*0110*/  LDG.E.U8 R4, desc[UR10][R4.64+-0x1] ;  /* 0xffffff0a04047981 */ /* 0x000ea2000c1e1100 */
[----:B------:R-:W-:Y:S02]  /*0120*/  IADD3 R0, P1, PT, R0, -0x1, RZ ;  /* 0xffffffff00007810 */ /* 0x000fe40007f3e0ff */
[----:B------:R-:W-:Y:S02]  /*0130*/  IADD3 R7, PT, PT, R7, -0x1, RZ ;  /* 0xffffffff07077810 */ /* 0x000fe40007ffe0ff */
[----:B------:R-:W-:Y:S02]  /*0140*/  IADD3.X R6, PT, PT, R6, -0x1, RZ, P1, !PT ;  /* 0xffffffff06067810 */ /* 0x000fe40000ffe4ff */
[----:B--2---:R-:W-:-:S13]  /*0150*/  ISETP.NE.AND P0, PT, R4, RZ, PT ;  /* 0x000000ff0400720c */ /* 0x004fda0003f05270 */
[----:B------:R-:W-:Y:S05]  /*0160*/  @!P0 BRA `(.L_x_2) ;  /* 0xfffffffc00e08947 */ /* 0x000fea000383ffff */
.L_x_1:
[----:B------:R-:W-:Y:S05]  /*0170*/  BSYNC.RECONVERGENT B0 ;  /* 0x0000000000007941 */ /* 0x000fea0003800200 */
.L_x_0:
[----:B------:R-:W0:Y:S01]  /*0180*/  LDCU UR5, c[0x0][0x398] ;  /* 0x00007300ff0577ac */ /* 0x000e220008000800 */
[----:B------:R-:W-:Y:S01]  /*0190*/  IMAD.MOV.U32 R9, RZ, RZ, RZ ;  /* 0x000000ffff097224 */ /* 0x000fe200078e00ff */
[----:B0-----:R-:W-:-:S09]  /*01a0*/  UISETP.GE.AND UP0, UPT, UR5, 0x81, UPT ;  /* 0x000000810500788c */ /* 0x001fd2000bf06270 */
[----:B------:R-:W-:Y:S05]  /*01b0*/  BRA.U !UP0, `(.L_x_3) ;  /* 0x0000000108b47547 */ /* 0x000fea000b800000 */
[----:B------:R0:W5:Y:S01]  /*01c0*/  LDG.E.U8 R0, desc[UR10][R2.64+0x4] ;  /* 0x0000040a02007981 */ /* 0x000162000c1e1100 */
[----:B------:R-:W-:Y:S01]  /*01d0*/  IMAD.IADD R7, R7, 0x1, -R2 ;  /* 0x0000000107077824 */ /* 0x000fe200078e0a02 */
[----:B------:R-:W-:Y:S01]  /*01e0*/  UIADD3 UR5, UPT, UPT, UR5, -0x81, URZ ;  /* 0xffffff7f05057890 */ /* 0x000fe2000fffe0ff */
[----:B------:R-:W-:Y:S01]  /*01f0*/  IMAD.MOV.U32 R9, RZ, RZ, RZ ;  /* 0x000000ffff097224 */ /* 0x000fe200078e00ff */
[----:B------:R-:W-:Y:S01]  /*0200*/  UMOV UR4, URZ ;  /* 0x000000ff00047c82 */ /* 0x000fe20008000000 */
[C---:B------:R-:W-:Y:S01]  /*0210*/  VIADD R10, R7.reuse, 0xfffffffd ;  /* 0xfffffffd070a7836 */ /* 0x040fe20000000000 */
[----:B------:R-:W-:-:S08]  /*0220*/  IADD3 R8, PT, PT, R7, -0x4, RZ ;  /* 0xfffffffc07087810 */ /* 0x000fd00007ffe0ff */
.L_x_9:
[----:B------:R-:W1:Y:S02]  /*0230*/  LDCU.64 UR6, c[0x0][0x390] ;  /* 0x00007200ff0677ac */ /* 0x000e640008000a00 */
[----:B-1----:R-:W-:-:S04]  /*0240*/  UIADD3 UR8, UP0, UPT, UR4, UR6, URZ ;  /* 0x0000000604087290 */ /* 0x002fc8000ff1e0ff */
[----:B------:R-:W-:Y:S02]  /*0250*/  UIADD3.X UR7, UPT, UPT, URZ, UR7, URZ, UP0, !UPT ;  /* 0x00000007ff077290 */ /* 0x000fe400087fe4ff */
[----:B------:R-:W-:-:S04]  /*0260*/  IMAD.U32 R4, RZ, RZ, UR8 ;  /* 0x00000008ff047e24 */ /* 0x000fc8000f8e00ff */
[----:B------:R-:W-:-:S06]  /*0270*/  IMAD.U32 R5, RZ, RZ, UR7 ;  /* 0x00000007ff057e24 */ /* 0x000fcc000f8e00ff */
[----:B------:R-:W2:Y:S01]  /*0280*/  LDG.E.U8 R5, desc[UR10][R4.64] ;  /* 0x0000000a04057981 */ /* 0x000ea2000c1e1100 */
[----:B------:R-:W-:Y:S01]  /*0290*/  UMOV UR6, UR4 ;  /* 0x0000000400067c82 */ /* 0x000fe20008000000 */
[----:B------:R-:W-:Y:S01]  /*02a0*/  UIADD3 UR4, UPT, UPT, UR4, 0x1, URZ ;  /* 0x0000000104047890 */ /* 0x000fe2000fffe0ff */
[----:B------:R-:W-:Y:S01]  /*02b0*/  BSSY.RECONVERGENT B0, `(.L_x_4) ;  /* 0x000001c000007945 */ /* 0x000fe20003800200 */
[----:B------:R-:W-:Y:S01]  /*02c0*/  UISETP.NE.AND UP0, UPT, UR6, UR5, UPT ;  /* 0x000000050600728c */ /* 0x000fe2000bf05270 */
[----:B--2--5:R-:W-:-:S13]  /*02d0*/  ISETP.NE.AND P0, PT, R0, R5, PT ;  /* 0x000000050000720c */ /* 0x024fda0003f05270 */
[----:B------:R-:W-:Y:S05]  /*02e0*/  @P0 BRA `(.L_x_5) ;  /* 0x0000000000600947 */ /* 0x000fea0003800000 */
[----:B------:R-:W-:Y:S01]  /*02f0*/  ISETP.GE.AND P0, PT, R8, RZ, PT ;  /* 0x000000ff0800720c */ /* 0x000fe20003f06270 */
[----:B------:R-:W-:Y:S01]  /*0300*/  BSSY.RECONVERGENT B1, `(.L_x_6) ;  /* 0x0000012000017945 */ /* 0x000fe20003800200 */
[----:B------:R-:W-:-:S11]  /*0310*/  HFMA2 R11, -RZ, RZ, 0, 0 ;  /* 0x00000000ff0b7431 */ /* 0x000fd600000001ff */
[----:B------:R-:W-:Y:S05]  /*0320*/  @!P0 BRA `(.L_x_7) ;  /* 0x00000000003c8947 */ /* 0x000fea0003800000 */
[----:B------:R-:W-:Y:S01]  /*0330*/  IMAD.MOV.U32 R11, RZ, RZ, RZ ;  /* 0x000000ffff0b7224 */ /* 0x000fe200078e00ff */
[----:B------:R-:W-:-:S07]  /*0340*/  PRMT R4, R0, 0x7610, R4 ;  /* 0x0000761000047816 */ /* 0x000fce0000000004 */
.L_x_8:
[----:B------:R-:W-:-:S04]  /*0350*/  PRMT R4, R4, 0x9910, RZ ;  /* 0x0000991004047816 */ /* 0x000fc800000000ff */
[----:B------:R-:W-:-:S13]  /*0360*/  ISETP.NE.AND P0, PT, R4, RZ, PT ;  /* 0x000000ff0400720c */ /* 0x000fda0003f05270 */
[----:B------:R-:W-:Y:S05]  /*0370*/  @!P0 BRA `(.L_x_7) ;  /* 0x0000000000288947 */ /* 0x000fea0003800000 */
[----:B------:R-:W-:Y:S02]  /*0380*/  IADD3 R4, P0, PT, R2, R11, RZ ;  /* 0x0000000b02047210 */ /* 0x000fe40007f1e0ff */
[----:B------:R-:W-:-:S03]  /*0390*/  IADD3 R6, P1, PT, R11, UR8, RZ ;  /* 0x000000080b067c10 */ /* 0x000fc6000ff3e0ff */
[----:B------:R-:W-:Y:S01]  /*03a0*/  IMAD.X R5, RZ, RZ, R3, P0 ;  /* 0x000000ffff057224 */ /* 0x000fe200000e0603 */
[----:B------:R-:W-:-:S04]  /*03b0*/  IADD3.X R7, PT, PT, RZ, UR7, RZ, P1, !PT ;  /* 0x00000007ff077c10 */ /* 0x000fc80008ffe4ff */
[----:B------:R-:W2:Y:S04]  /*03c0*/  LDG.E.U8 R4, desc[UR10][R4.64+0x5] ;  /* 0x0000050a04047981 */ /* 0x000ea8000c1e1100 */
[----:B------:R-:W2:Y:S01]  /*03d0*/  LDG.E.U8 R7, desc[UR10][R6.64+0x1] ;  /* 0x0000010a06077981 */ /* 0x000ea2000c1e1100 */
[C---:B------:R-:W-:Y:S01]  /*03e0*/  ISETP.GE.AND P0, PT, R11.reuse, R8, PT ;  /* 0x000000080b00720c */ /* 0x040fe20003f06270 */
[----:B------:R-:W-:Y:S01]  /*03f0*/  VIADD R11, R11, 0x1 ;  /* 0x000000010b0b7836 */ /* 0x000fe20000000000 */
[----:B--2---:R-:W-:-:S13]  /*0400*/  ISETP.EQ.AND P1, PT, R4, R7, PT ;  /* 0x000000070400720c */ /* 0x004fda0003f22270 */
[----:B------:R-:W-:Y:S05]  /*0410*/  @!P0 BRA P1, `(.L_x_8) ;  /* 0xfffffffc00cc8947 */ /* 0x000fea000083ffff */
.L_x_7:
[----:B------:R-:W-:Y:S05]  /*0420*/  BSYNC.RECONVERGENT B1 ;  /* 0x0000000000017941 */ /* 0x000fea0003800200 */
.L_x_6:
[----:B------:R-:W-:Y:S01]  /*0430*/  ISETP.NE.AND P0, PT, R11, R10, PT ;  /* 0x0000000a0b00720c */ /* 0x000fe20003f05270 */
[----:B------:R-:W-:-:S12]  /*0440*/  VIADD R4, R9, 0x1 ;  /* 0x0000000109047836 */ /* 0x000fd80000000000 */
[----:B------:R-:W-:-:S05]  /*0450*/  @P0 IADD3 R4, PT, PT, R9, RZ, RZ ;  /* 0x000000ff09040210 */ /* 0x000fca0007ffe0ff */
[----:B------:R-:W-:-:S07]  /*0460*/  IMAD.MOV.U32 R9, RZ, RZ, R4 ;  /* 0x000000ffff097224 */ /* 0x000fce00078e0004 */
.L_x_5:
[----:B------:R-:W-:Y:S05]  /*0470*/  BSYNC.RECONVERGENT B0 ;  /* 0x0000000000007941 */ /* 0x000fea0003800200 */
.L_x_4:
[----:B------:R-:W-:Y:S05]  /*0480*/  BRA.U UP0, `(.L_x_9) ;  /* 0xfffffffd00687547 */ /* 0x000fea000b83ffff */
.L_x_3:
[----:B------:R-:W-:Y:S01]  /*0490*/  STG.E desc[UR10][R2.64], R9 ;  /* 0x0000000902007986 */ /* 0x000fe2000c10190a */
[----:B------:R-:W-:Y:S05]  /*04a0*/  EXIT ;  /* 0x000000000000794d */ /* 0x000fea0003800000 */
.L_x_10:
[----:B------:R-:W-:-:S00]  /*04b0*/  BRA `(.L_x_10) ;  /* 0xfffffffc00fc7947 */ /* 0x000fc0000383ffff */
[----:B------:R-:W-:-:S00]  /*04c0*/  NOP ;  /* 0x0000000000007918 */ /* 0x000fc00000000000 */
        /* <DEDUP_REMOVED lines=11> */
.L_x_11:


//--------------------- .nv.shared.reserved.0     --------------------------
	.section	.nv.shared.reserved.0,"aw",@nobits
	.weak		__nv_reservedSMEM_offset_0_alias
	.size		__nv_reservedSMEM_offset_0_alias, 0, 64
	.other		__nv_reservedSMEM_offset_0_alias,@"STO_CUDA_RESERVED_SHARED STV_DEFAULT"
__nv_reservedSMEM_offset_0_alias:
	.zero		0
	.zero		64


//--------------------- .nv.constant0._Z13search_kernelPciS_i --------------------------
	.section	.nv.constant0._Z13search_kernelPciS_i,"a",@progbits
	.sectionflags	@""
	.align	4
.nv.constant0._Z13search_kernelPciS_i:
	.zero		924


//--------------------- SYMBOLS --------------------------

	.type		.nv.reservedSmem.offset0,@object
	.size		.nv.reservedSmem.offset0,0x4
